//
// Generated by NVIDIA NVVM Compiler
//
// Compiler Build ID: CL-36424714
// Cuda compilation tools, release 13.0, V13.0.88
// Based on NVVM 20.0.0
//

.version 9.0
.target sm_100
.address_size 64

	// .globl	_Z6vecGPUPfS_S_i

.visible .entry _Z6vecGPUPfS_S_i(
	.param .u64 .ptr .align 1 _Z6vecGPUPfS_S_i_param_0,
	.param .u64 .ptr .align 1 _Z6vecGPUPfS_S_i_param_1,
	.param .u64 .ptr .align 1 _Z6vecGPUPfS_S_i_param_2,
	.param .u32 _Z6vecGPUPfS_S_i_param_3
)
{
	.reg .pred 	%p<2>;
	.reg .b32 	%r<6>;
	.reg .b32 	%f<5>;
	.reg .b64 	%rd<11>;

	ld.param.u64 	%rd1, [_Z6vecGPUPfS_S_i_param_0];
	ld.param.u64 	%rd2, [_Z6vecGPUPfS_S_i_param_1];
	ld.param.u64 	%rd3, [_Z6vecGPUPfS_S_i_param_2];
	ld.param.u32 	%r2, [_Z6vecGPUPfS_S_i_param_3];
	mov.u32 	%r3, %ctaid.x;
	mov.u32 	%r4, %ntid.x;
	mov.u32 	%r5, %tid.x;
	mad.lo.s32 	%r1, %r3, %r4, %r5;
	setp.ge.s32 	%p1, %r1, %r2;
	@%p1 bra 	$L__BB0_2;
	cvta.to.global.u64 	%rd4, %rd1;
	cvta.to.global.u64 	%rd5, %rd2;
	cvta.to.global.u64 	%rd6, %rd3;
	mul.wide.s32 	%rd7, %r1, 4;
	add.s64 	%rd8, %rd4, %rd7;
	ld.global.f32 	%f1, [%rd8];
	add.s64 	%rd9, %rd5, %rd7;
	ld.global.f32 	%f2, [%rd9];
	add.s64 	%rd10, %rd6, %rd7;
	ld.global.f32 	%f3, [%rd10];
	fma.rn.f32 	%f4, %f1, %f2, %f3;
	st.global.f32 	[%rd10], %f4;
$L__BB0_2:
	ret;

}


// ===== COMPILED SASS (sm_100) =====

	.target	sm_100

	.elftype	@"ET_EXEC"


//--------------------- .note.nv.tkinfo           --------------------------
	.section	.note.nv.tkinfo,"",@"SHT_NOTE"
	.sectionflags	@"SHF_NOTE_NV_TKINFO"
	.tkinfo
        /*0018*/ 	.word	0x00000002
        /*0030*/ 	.string	""
        /*0030*/ 	.string	"ptxas"
        /*0030*/ 	.string	"Cuda compilation tools, release 13.0, V13.0.88"
        /*0030*/ 	.string	"Build cuda_13.0.r13.0/compiler.36424714_0"
        /*0030*/ 	.string	"-arch sm_100 -m 64 "



//--------------------- .note.nv.cuinfo           --------------------------
	.section	.note.nv.cuinfo,"",@"SHT_NOTE"
	.sectionflags	@"SHF_NOTE_NV_CUINFO"
        /*0018*/ 	.short	0x0002
        /*001a*/ 	.short	0x0064
        /*001c*/ 	.short	0x0082
	.zero		2


//--------------------- .nv.info                  --------------------------
	.section	.nv.info,"",@"SHT_CUDA_INFO"
	.align	4


	//----- nvinfo : EIATTR_REGCOUNT
	.align		4
        /*0000*/ 	.byte	0x04, 0x2f
        /*0002*/ 	.short	(.L_1 - .L_0)
	.align		4
.L_0:
        /*0004*/ 	.word	index@(_Z6vecGPUPfS_S_i)
        /*0008*/ 	.word	0x0000000c


	//----- nvinfo : EIATTR_FRAME_SIZE
	.align		4
.L_1:
        /*000c*/ 	.byte	0x04, 0x11
        /*000e*/ 	.short	(.L_3 - .L_2)
	.align		4
.L_2:
        /*0010*/ 	.word	index@(_Z6vecGPUPfS_S_i)
        /*0014*/ 	.word	0x00000000


	//----- nvinfo : EIATTR_MIN_STACK_SIZE
	.align		4
.L_3:
        /*0018*/ 	.byte	0x04, 0x12
        /*001a*/ 	.short	(.L_5 - .L_4)
	.align		4
.L_4:
        /*001c*/ 	.word	index@(_Z6vecGPUPfS_S_i)
        /*0020*/ 	.word	0x00000000
.L_5:


//--------------------- .nv.compat                --------------------------
	.section	.nv.compat,"",@"SHT_CUDA_COMPAT_INFO"
	.align	4
        /*0000*/ 	.byte	0x02, 0x09, 0x00, 0x00, 0x02, 0x02, 0x01, 0x00, 0x02, 0x05, 0x05, 0x00, 0x03, 0x07, 0x01, 0x01
        /*0010*/ 	.byte	0x02, 0x03, 0x00, 0x00, 0x02, 0x06, 0x01, 0x00, 0x04, 0x0b, 0x08, 0x00, 0x09, 0x00, 0x00, 0x00
        /*0020*/ 	.byte	0x00, 0x00, 0x00, 0x00


//--------------------- .nv.info._Z6vecGPUPfS_S_i --------------------------
	.section	.nv.info._Z6vecGPUPfS_S_i,"",@"SHT_CUDA_INFO"
	.sectionflags	@""
	.align	4


	//----- nvinfo : EIATTR_CUDA_API_VERSION
	.align		4
        /*0000*/ 	.byte	0x04, 0x37
        /*0002*/ 	.short	(.L_7 - .L_6)
.L_6:
        /*0004*/ 	.word	0x00000082


	//----- nvinfo : EIATTR_KPARAM_INFO
	.align		4
.L_7:
        /*0008*/ 	.byte	0x04, 0x17
        /*000a*/ 	.short	(.L_9 - .L_8)
.L_8:
        /*000c*/ 	.word	0x00000000
        /*0010*/ 	.short	0x0003
        /*0012*/ 	.short	0x0018
        /*0014*/ 	.byte	0x00, 0xf0, 0x11, 0x00


	//----- nvinfo : EIATTR_KPARAM_INFO
	.align		4
.L_9:
        /*0018*/ 	.byte	0x04, 0x17
        /*001a*/ 	.short	(.L_11 - .L_10)
.L_10:
        /*001c*/ 	.word	0x00000000
        /*0020*/ 	.short	0x0002
        /*0022*/ 	.short	0x0010
        /*0024*/ 	.byte	0x00, 0xf5, 0x21, 0x00


	//----- nvinfo : EIATTR_KPARAM_INFO
	.align		4
.L_11:
        /*0028*/ 	.byte	0x04, 0x17
        /*002a*/ 	.short	(.L_13 - .L_12)
.L_12:
        /*002c*/ 	.word	0x00000000
        /*0030*/ 	.short	0x0001
        /*0032*/ 	.short	0x0008
        /*0034*/ 	.byte	0x00, 0xf5, 0x21, 0x00


	//----- nvinfo : EIATTR_KPARAM_INFO
	.align		4
.L_13:
        /*0038*/ 	.byte	0x04, 0x17
        /*003a*/ 	.short	(.L_15 - .L_14)
.L_14:
        /*003c*/ 	.word	0x00000000
        /*0040*/ 	.short	0x0000
        /*0042*/ 	.short	0x0000
        /*0044*/ 	.byte	0x00, 0xf5, 0x21, 0x00


	//----- nvinfo : EIATTR_SPARSE_MMA_MASK
	.align		4
.L_15:
        /*0048*/ 	.byte	0x03, 0x50
        /*004a*/ 	.short	0x0000


	//----- nvinfo : EIATTR_MAXREG_COUNT
	.align		4
        /*004c*/ 	.byte	0x03, 0x1b
        /*004e*/ 	.short	0x00ff


	//----- nvinfo : EIATTR_MERCURY_ISA_VERSION
	.align		4
        /*0050*/ 	.byte	0x03, 0x5f
        /*0052*/ 	.short	0x0101


	//----- nvinfo : EIATTR_VRC_CTA_INIT_COUNT
	.align		4
        /*0054*/ 	.byte	0x02, 0x4a
	.zero		1
	.zero		1


	//----- nvinfo : EIATTR_EXIT_INSTR_OFFSETS
	.align		4
        /*0058*/ 	.byte	0x04, 0x1c
        /*005a*/ 	.short	(.L_17 - .L_16)


	//   ....[0]....
.L_16:
        /*005c*/ 	.word	0x00000070


	//   ....[1]....
        /*0060*/ 	.word	0x00000140


	//----- nvinfo : EIATTR_CBANK_PARAM_SIZE
	.align		4
.L_17:
        /*0064*/ 	.byte	0x03, 0x19
        /*0066*/ 	.short	0x001c


	//----- nvinfo : EIATTR_PARAM_CBANK
	.align		4
        /*0068*/ 	.byte	0x04, 0x0a
        /*006a*/ 	.short	(.L_19 - .L_18)
	.align		4
.L_18:
        /*006c*/ 	.word	index@(.nv.constant0._Z6vecGPUPfS_S_i)
        /*0070*/ 	.short	0x0380
        /*0072*/ 	.short	0x001c


	//----- nvinfo : EIATTR_SW_WAR
	.align		4
.L_19:
        /*0074*/ 	.byte	0x04, 0x36
        /*0076*/ 	.short	(.L_21 - .L_20)
.L_20:
        /*0078*/ 	.word	0x00000008
.L_21:


//--------------------- .nv.callgraph             --------------------------
	.section	.nv.callgraph,"",@"SHT_CUDA_CALLGRAPH"
	.align	4
	.sectionentsize	8
	.align		4
        /*0000*/ 	.word	0x00000000
	.align		4
        /*0004*/ 	.word	0xffffffff
	.align		4
        /*0008*/ 	.word	0x00000000
	.align		4
        /*000c*/ 	.word	0xfffffffe
	.align		4
        /*0010*/ 	.word	0x00000000
	.align		4
        /*0014*/ 	.word	0xfffffffd
	.align		4
        /*0018*/ 	.word	0x00000000
	.align		4
        /*001c*/ 	.word	0xfffffffc


//--------------------- .text._Z6vecGPUPfS_S_i    --------------------------
	.section	.text._Z6vecGPUPfS_S_i,"ax",@progbits
	.align	128
        .global         _Z6vecGPUPfS_S_i
        .type           _Z6vecGPUPfS_S_i,@function
        .size           _Z6vecGPUPfS_S_i,(.L_x_1 - _Z6vecGPUPfS_S_i)
        .other          _Z6vecGPUPfS_S_i,@"STO_CUDA_ENTRY STV_DEFAULT"
_Z6vecGPUPfS_S_i:
.text._Z6vecGPUPfS_S_i:
[----:B------:R-:W-:Y:S01]  /*0000*/  LDC R1, c[0x0][0x37c] ;  /* 0x0000df00ff017b82 */ /* 0x000fe20000000800 */
[----:B------:R-:W0:Y:S07]  /*0010*/  S2R R0, SR_TID.X ;  /* 0x0000000000007919 */ /* 0x000e2e0000002100 */
[----:B------:R-:W0:Y:S01]  /*0020*/  S2UR UR4, SR_CTAID.X ;  /* 0x00000000000479c3 */ /* 0x000e220000002500 */
[----:B------:R-:W1:Y:S07]  /*0030*/  LDCU UR5, c[0x0][0x398] ;  /* 0x00007300ff0577ac */ /* 0x000e6e0008000800 */
[----:B------:R-:W0:Y:S02]  /*0040*/  LDC R9, c[0x0][0x360] ;  /* 0x0000d800ff097b82 */ /* 0x000e240000000800 */
[----:B0-----:R-:W-:-:S05]  /*0050*/  IMAD R9, R9, UR4, R0 ;  /* 0x0000000409097c24 */ /* 0x001fca000f8e0200 */
[----:B-1----:R-:W-:-:S13]  /*0060*/  ISETP.GE.AND P0, PT, R9, UR5, PT ;  /* 0x0000000509007c0c */ /* 0x002fda000bf06270 */
[----:B------:R-:W-:Y:S05]  /*0070*/  @P0 EXIT ;  /* 0x000000000000094d */ /* 0x000fea0003800000 */
[----:B------:R-:W0:Y:S01]  /*0080*/  LDC.64 R2, c[0x0][0x380] ;  /* 0x0000e000ff027b82 */ /* 0x000e220000000a00 */
[----:B------:R-:W1:Y:S07]  /*0090*/  LDCU.64 UR4, c[0x0][0x358] ;  /* 0x00006b00ff0477ac */ /* 0x000e6e0008000a00 */
[----:B------:R-:W2:Y:S08]  /*00a0*/  LDC.64 R4, c[0x0][0x388] ;  /* 0x0000e200ff047b82 */ /* 0x000eb00000000a00 */
[----:B------:R-:W3:Y:S01]  /*00b0*/  LDC.64 R6, c[0x0][0x390] ;  /* 0x0000e400ff067b82 */ /* 0x000ee20000000a00 */
[----:B0-----:R-:W-:-:S06]  /*00c0*/  IMAD.WIDE R2, R9, 0x4, R2 ;  /* 0x0000000409027825 */ /* 0x001fcc00078e0202 */
[----:B-1----:R-:W4:Y:S01]  /*00d0*/  LDG.E R2, desc[UR4][R2.64] ;  /* 0x0000000402027981 */ /* 0x002f22000c1e1900 */
[----:B--2---:R-:W-:-:S06]  /*00e0*/  IMAD.WIDE R4, R9, 0x4, R4 ;  /* 0x0000000409047825 */ /* 0x004fcc00078e0204 */
[----:B------:R-:W4:Y:S01]  /*00f0*/  LDG.E R5, desc[UR4][R4.64] ;  /* 0x0000000404057981 */ /* 0x000f22000c1e1900 */
[----:B---3--:R-:W-:-:S05]  /*0100*/  IMAD.WIDE R6, R9, 0x4, R6 ;  /* 0x0000000409067825 */ /* 0x008fca00078e0206 */
[----:B------:R-:W4:Y:S02]  /*0110*/  LDG.E R9, desc[UR4][R6.64] ;  /* 0x0000000406097981 */ /* 0x000f24000c1e1900 */
[----:B----4-:R-:W-:-:S05]  /*0120*/  FFMA R9, R2, R5, R9 ;  /* 0x0000000502097223 */ /* 0x010fca0000000009 */
[----:B------:R-:W-:Y:S01]  /*0130*/  STG.E desc[UR4][R6.64], R9 ;  /* 0x0000000906007986 */ /* 0x000fe2000c101904 */
[----:B------:R-:W-:Y:S05]  /*0140*/  EXIT ;  /* 0x000000000000794d */ /* 0x000fea0003800000 */
.L_x_0:
[----:B------:R-:W-:-:S00]  /*0150*/  BRA `(.L_x_0) ;  /* 0xfffffffc00fc7947 */ /* 0x000fc0000383ffff */
[----:B------:R-:W-:-:S00]  /*0160*/  NOP ;  /* 0x0000000000007918 */ /* 0x000fc00000000000 */
        /* <DEDUP_REMOVED lines=9> */
.L_x_1:


//--------------------- .nv.shared.reserved.0     --------------------------
	.section	.nv.shared.reserved.0,"aw",@nobits
	.weak		__nv_reservedSMEM_offset_0_alias
	.size		__nv_reservedSMEM_offset_0_alias, 0, 64
	.other		__nv_reservedSMEM_offset_0_alias,@"STO_CUDA_RESERVED_SHARED STV_DEFAULT"
__nv_reservedSMEM_offset_0_alias:
	.zero		0
	.zero		64


//--------------------- .nv.constant0._Z6vecGPUPfS_S_i --------------------------
	.section	.nv.constant0._Z6vecGPUPfS_S_i,"a",@progbits
	.sectionflags	@""
	.align	4
.nv.constant0._Z6vecGPUPfS_S_i:
	.zero		924


//--------------------- SYMBOLS --------------------------

	.type		.nv.reservedSmem.offset0,@object
	.size		.nv.reservedSmem.offset0,0x4
